//
// Generated by NVIDIA NVVM Compiler
//
// Compiler Build ID: CL-36424714
// Cuda compilation tools, release 13.0, V13.0.88
// Based on NVVM 20.0.0
//

.version 9.0
.target sm_100
.address_size 64

	// .globl	_Z6MatAddPiS_S_i

.visible .entry _Z6MatAddPiS_S_i(
	.param .u64 .ptr .align 1 _Z6MatAddPiS_S_i_param_0,
	.param .u64 .ptr .align 1 _Z6MatAddPiS_S_i_param_1,
	.param .u64 .ptr .align 1 _Z6MatAddPiS_S_i_param_2,
	.param .u32 _Z6MatAddPiS_S_i_param_3
)
{
	.reg .b32 	%r<22>;
	.reg .b64 	%rd<11>;

	ld.param.u64 	%rd1, [_Z6MatAddPiS_S_i_param_0];
	ld.param.u64 	%rd2, [_Z6MatAddPiS_S_i_param_1];
	ld.param.u64 	%rd3, [_Z6MatAddPiS_S_i_param_2];
	cvta.to.global.u64 	%rd4, %rd3;
	cvta.to.global.u64 	%rd5, %rd2;
	cvta.to.global.u64 	%rd6, %rd1;
	mov.u32 	%r1, %ntid.z;
	mov.u32 	%r2, %ntid.y;
	mov.u32 	%r3, %ntid.x;
	mov.u32 	%r4, %ctaid.z;
	mul.lo.s32 	%r5, %r3, %r4;
	shl.b32 	%r6, %r5, 12;
	mov.u32 	%r7, %ctaid.y;
	mul.lo.s32 	%r8, %r3, %r7;
	shl.b32 	%r9, %r8, 6;
	mov.u32 	%r10, %ctaid.x;
	mov.u32 	%r11, %tid.x;
	mov.u32 	%r12, %tid.y;
	mov.u32 	%r13, %tid.z;
	mad.lo.s32 	%r14, %r10, %r3, %r11;
	add.s32 	%r15, %r14, %r9;
	add.s32 	%r16, %r15, %r6;
	mad.lo.s32 	%r17, %r16, %r2, %r12;
	mad.lo.s32 	%r18, %r17, %r1, %r13;
	mul.wide.s32 	%rd7, %r18, 4;
	add.s64 	%rd8, %rd6, %rd7;
	ld.global.u32 	%r19, [%rd8];
	add.s64 	%rd9, %rd5, %rd7;
	ld.global.u32 	%r20, [%rd9];
	add.s32 	%r21, %r20, %r19;
	add.s64 	%rd10, %rd4, %rd7;
	st.global.u32 	[%rd10], %r21;
	ret;

}


// ===== COMPILED SASS (sm_100) =====

	.target	sm_100

	.elftype	@"ET_EXEC"


//--------------------- .note.nv.tkinfo           --------------------------
	.section	.note.nv.tkinfo,"",@"SHT_NOTE"
	.sectionflags	@"SHF_NOTE_NV_TKINFO"
	.tkinfo
        /*0018*/ 	.word	0x00000002
        /*0030*/ 	.string	""
        /*0030*/ 	.string	"ptxas"
        /*0030*/ 	.string	"Cuda compilation tools, release 13.0, V13.0.88"
        /*0030*/ 	.string	"Build cuda_13.0.r13.0/compiler.36424714_0"
        /*0030*/ 	.string	"-arch sm_100 -m 64 "



//--------------------- .note.nv.cuinfo           --------------------------
	.section	.note.nv.cuinfo,"",@"SHT_NOTE"
	.sectionflags	@"SHF_NOTE_NV_CUINFO"
        /*0018*/ 	.short	0x0002
        /*001a*/ 	.short	0x0064
        /*001c*/ 	.short	0x0082
	.zero		2


//--------------------- .nv.info                  --------------------------
	.section	.nv.info,"",@"SHT_CUDA_INFO"
	.align	4


	//----- nvinfo : EIATTR_REGCOUNT
	.align		4
        /*0000*/ 	.byte	0x04, 0x2f
        /*0002*/ 	.short	(.L_1 - .L_0)
	.align		4
.L_0:
        /*0004*/ 	.word	index@(_Z6MatAddPiS_S_i)
        /*0008*/ 	.word	0x0000000e


	//----- nvinfo : EIATTR_FRAME_SIZE
	.align		4
.L_1:
        /*000c*/ 	.byte	0x04, 0x11
        /*000e*/ 	.short	(.L_3 - .L_2)
	.align		4
.L_2:
        /*0010*/ 	.word	index@(_Z6MatAddPiS_S_i)
        /*0014*/ 	.word	0x00000000


	//----- nvinfo : EIATTR_MIN_STACK_SIZE
	.align		4
.L_3:
        /*0018*/ 	.byte	0x04, 0x12
        /*001a*/ 	.short	(.L_5 - .L_4)
	.align		4
.L_4:
        /*001c*/ 	.word	index@(_Z6MatAddPiS_S_i)
        /*0020*/ 	.word	0x00000000
.L_5:


//--------------------- .nv.compat                --------------------------
	.section	.nv.compat,"",@"SHT_CUDA_COMPAT_INFO"
	.align	4
        /*0000*/ 	.byte	0x02, 0x09, 0x00, 0x00, 0x02, 0x02, 0x01, 0x00, 0x02, 0x05, 0x05, 0x00, 0x03, 0x07, 0x01, 0x01
        /*0010*/ 	.byte	0x02, 0x03, 0x00, 0x00, 0x02, 0x06, 0x01, 0x00, 0x04, 0x0b, 0x08, 0x00, 0x09, 0x00, 0x00, 0x00
        /*0020*/ 	.byte	0x00, 0x00, 0x00, 0x00


//--------------------- .nv.info._Z6MatAddPiS_S_i --------------------------
	.section	.nv.info._Z6MatAddPiS_S_i,"",@"SHT_CUDA_INFO"
	.sectionflags	@""
	.align	4


	//----- nvinfo : EIATTR_CUDA_API_VERSION
	.align		4
        /*0000*/ 	.byte	0x04, 0x37
        /*0002*/ 	.short	(.L_7 - .L_6)
.L_6:
        /*0004*/ 	.word	0x00000082


	//----- nvinfo : EIATTR_KPARAM_INFO
	.align		4
.L_7:
        /*0008*/ 	.byte	0x04, 0x17
        /*000a*/ 	.short	(.L_9 - .L_8)
.L_8:
        /*000c*/ 	.word	0x00000000
        /*0010*/ 	.short	0x0003
        /*0012*/ 	.short	0x0018
        /*0014*/ 	.byte	0x00, 0xf0, 0x11, 0x00


	//----- nvinfo : EIATTR_KPARAM_INFO
	.align		4
.L_9:
        /*0018*/ 	.byte	0x04, 0x17
        /*001a*/ 	.short	(.L_11 - .L_10)
.L_10:
        /*001c*/ 	.word	0x00000000
        /*0020*/ 	.short	0x0002
        /*0022*/ 	.short	0x0010
        /*0024*/ 	.byte	0x00, 0xf5, 0x21, 0x00


	//----- nvinfo : EIATTR_KPARAM_INFO
	.align		4
.L_11:
        /*0028*/ 	.byte	0x04, 0x17
        /*002a*/ 	.short	(.L_13 - .L_12)
.L_12:
        /*002c*/ 	.word	0x00000000
        /*0030*/ 	.short	0x0001
        /*0032*/ 	.short	0x0008
        /*0034*/ 	.byte	0x00, 0xf5, 0x21, 0x00


	//----- nvinfo : EIATTR_KPARAM_INFO
	.align		4
.L_13:
        /*0038*/ 	.byte	0x04, 0x17
        /*003a*/ 	.short	(.L_15 - .L_14)
.L_14:
        /*003c*/ 	.word	0x00000000
        /*0040*/ 	.short	0x0000
        /*0042*/ 	.short	0x0000
        /*0044*/ 	.byte	0x00, 0xf5, 0x21, 0x00


	//----- nvinfo : EIATTR_SPARSE_MMA_MASK
	.align		4
.L_15:
        /*0048*/ 	.byte	0x03, 0x50
        /*004a*/ 	.short	0x0000


	//----- nvinfo : EIATTR_MAXREG_COUNT
	.align		4
        /*004c*/ 	.byte	0x03, 0x1b
        /*004e*/ 	.short	0x00ff


	//----- nvinfo : EIATTR_MERCURY_ISA_VERSION
	.align		4
        /*0050*/ 	.byte	0x03, 0x5f
        /*0052*/ 	.short	0x0101


	//----- nvinfo : EIATTR_VRC_CTA_INIT_COUNT
	.align		4
        /*0054*/ 	.byte	0x02, 0x4a
	.zero		1
	.zero		1


	//----- nvinfo : EIATTR_EXIT_INSTR_OFFSETS
	.align		4
        /*0058*/ 	.byte	0x04, 0x1c
        /*005a*/ 	.short	(.L_17 - .L_16)


	//   ....[0]....
.L_16:
        /*005c*/ 	.word	0x000001c0


	//----- nvinfo : EIATTR_CBANK_PARAM_SIZE
	.align		4
.L_17:
        /*0060*/ 	.byte	0x03, 0x19
        /*0062*/ 	.short	0x001c


	//----- nvinfo : EIATTR_PARAM_CBANK
	.align		4
        /*0064*/ 	.byte	0x04, 0x0a
        /*0066*/ 	.short	(.L_19 - .L_18)
	.align		4
.L_18:
        /*0068*/ 	.word	index@(.nv.constant0._Z6MatAddPiS_S_i)
        /*006c*/ 	.short	0x0380
        /*006e*/ 	.short	0x001c


	//----- nvinfo : EIATTR_SW_WAR
	.align		4
.L_19:
        /*0070*/ 	.byte	0x04, 0x36
        /*0072*/ 	.short	(.L_21 - .L_20)
.L_20:
        /*0074*/ 	.word	0x00000008
.L_21:


//--------------------- .nv.callgraph             --------------------------
	.section	.nv.callgraph,"",@"SHT_CUDA_CALLGRAPH"
	.align	4
	.sectionentsize	8
	.align		4
        /*0000*/ 	.word	0x00000000
	.align		4
        /*0004*/ 	.word	0xffffffff
	.align		4
        /*0008*/ 	.word	0x00000000
	.align		4
        /*000c*/ 	.word	0xfffffffe
	.align		4
        /*0010*/ 	.word	0x00000000
	.align		4
        /*0014*/ 	.word	0xfffffffd
	.align		4
        /*0018*/ 	.word	0x00000000
	.align		4
        /*001c*/ 	.word	0xfffffffc


//--------------------- .text._Z6MatAddPiS_S_i    --------------------------
	.section	.text._Z6MatAddPiS_S_i,"ax",@progbits
	.align	128
        .global         _Z6MatAddPiS_S_i
        .type           _Z6MatAddPiS_S_i,@function
        .size           _Z6MatAddPiS_S_i,(.L_x_1 - _Z6MatAddPiS_S_i)
        .other          _Z6MatAddPiS_S_i,@"STO_CUDA_ENTRY STV_DEFAULT"
_Z6MatAddPiS_S_i:
.text._Z6MatAddPiS_S_i:
[----:B------:R-:W-:Y:S01]  /*0000*/  LDC R1, c[0x0][0x37c] ;  /* 0x0000df00ff017b82 */ /* 0x000fe20000000800 */
[----:B------:R-:W0:Y:S01]  /*0010*/  S2R R7, SR_CTAID.X ;  /* 0x0000000000077919 */ /* 0x000e220000002500 */
[----:B------:R-:W1:Y:S06]  /*0020*/  LDCU UR6, c[0x0][0x368] ;  /* 0x00006d00ff0677ac */ /* 0x000e6c0008000800 */
[----:B------:R-:W2:Y:S01]  /*0030*/  LDC.64 R4, c[0x0][0x388] ;  /* 0x0000e200ff047b82 */ /* 0x000ea20000000a00 */
[----:B------:R-:W0:Y:S01]  /*0040*/  S2R R2, SR_TID.X ;  /* 0x0000000000027919 */ /* 0x000e220000002100 */
[----:B------:R-:W3:Y:S01]  /*0050*/  LDCU UR7, c[0x0][0x364] ;  /* 0x00006c80ff0777ac */ /* 0x000ee20008000800 */
[----:B------:R-:W4:Y:S01]  /*0060*/  S2R R6, SR_CTAID.Y ;  /* 0x0000000000067919 */ /* 0x000f220000002600 */
[----:B------:R-:W0:Y:S01]  /*0070*/  LDCU UR4, c[0x0][0x360] ;  /* 0x00006c00ff0477ac */ /* 0x000e220008000800 */
[----:B------:R-:W5:Y:S01]  /*0080*/  S2R R0, SR_CTAID.Z ;  /* 0x0000000000007919 */ /* 0x000f620000002700 */
[----:B------:R-:W3:Y:S01]  /*0090*/  S2R R9, SR_TID.Y ;  /* 0x0000000000097919 */ /* 0x000ee20000002200 */
[----:B------:R-:W1:Y:S01]  /*00a0*/  S2R R11, SR_TID.Z ;  /* 0x00000000000b7919 */ /* 0x000e620000002300 */
[----:B0-----:R-:W-:-:S02]  /*00b0*/  IMAD R7, R7, UR4, R2 ;  /* 0x0000000407077c24 */ /* 0x001fc4000f8e0202 */
[----:B------:R-:W0:Y:S01]  /*00c0*/  LDC.64 R2, c[0x0][0x380] ;  /* 0x0000e000ff027b82 */ /* 0x000e220000000a00 */
[----:B----4-:R-:W-:Y:S02]  /*00d0*/  IMAD R6, R6, UR4, RZ ;  /* 0x0000000406067c24 */ /* 0x010fe4000f8e02ff */
[----:B-----5:R-:W-:-:S03]  /*00e0*/  IMAD R0, R0, UR4, RZ ;  /* 0x0000000400007c24 */ /* 0x020fc6000f8e02ff */
[----:B------:R-:W-:Y:S01]  /*00f0*/  LEA R7, R6, R7, 0x6 ;  /* 0x0000000706077211 */ /* 0x000fe200078e30ff */
[----:B------:R-:W4:Y:S03]  /*0100*/  LDCU.64 UR4, c[0x0][0x358] ;  /* 0x00006b00ff0477ac */ /* 0x000f260008000a00 */
[----:B------:R-:W-:Y:S02]  /*0110*/  LEA R0, R0, R7, 0xc ;  /* 0x0000000700007211 */ /* 0x000fe400078e60ff */
[----:B------:R-:W5:Y:S03]  /*0120*/  LDC.64 R6, c[0x0][0x390] ;  /* 0x0000e400ff067b82 */ /* 0x000f660000000a00 */
[----:B---3--:R-:W-:-:S04]  /*0130*/  IMAD R0, R0, UR7, R9 ;  /* 0x0000000700007c24 */ /* 0x008fc8000f8e0209 */
[----:B-1----:R-:W-:-:S04]  /*0140*/  IMAD R9, R0, UR6, R11 ;  /* 0x0000000600097c24 */ /* 0x002fc8000f8e020b */
[----:B0-----:R-:W-:-:S04]  /*0150*/  IMAD.WIDE R2, R9, 0x4, R2 ;  /* 0x0000000409027825 */ /* 0x001fc800078e0202 */
[C---:B--2---:R-:W-:Y:S02]  /*0160*/  IMAD.WIDE R4, R9.reuse, 0x4, R4 ;  /* 0x0000000409047825 */ /* 0x044fe400078e0204 */
[----:B----4-:R-:W2:Y:S04]  /*0170*/  LDG.E R2, desc[UR4][R2.64] ;  /* 0x0000000402027981 */ /* 0x010ea8000c1e1900 */
[----:B------:R-:W2:Y:S01]  /*0180*/  LDG.E R5, desc[UR4][R4.64] ;  /* 0x0000000404057981 */ /* 0x000ea2000c1e1900 */
[----:B-----5:R-:W-:Y:S01]  /*0190*/  IMAD.WIDE R6, R9, 0x4, R6 ;  /* 0x0000000409067825 */ /* 0x020fe200078e0206 */
[----:B--2---:R-:W-:-:S05]  /*01a0*/  IADD3 R9, PT, PT, R2, R5, RZ ;  /* 0x0000000502097210 */ /* 0x004fca0007ffe0ff */
[----:B------:R-:W-:Y:S01]  /*01b0*/  STG.E desc[UR4][R6.64], R9 ;  /* 0x0000000906007986 */ /* 0x000fe2000c101904 */
[----:B------:R-:W-:Y:S05]  /*01c0*/  EXIT ;  /* 0x000000000000794d */ /* 0x000fea0003800000 */
.L_x_0:
[----:B------:R-:W-:-:S00]  /*01d0*/  BRA `(.L_x_0) ;  /* 0xfffffffc00fc7947 */ /* 0x000fc0000383ffff */
[----:B------:R-:W-:-:S00]  /*01e0*/  NOP ;  /* 0x0000000000007918 */ /* 0x000fc00000000000 */
        /* <DEDUP_REMOVED lines=9> */
.L_x_1:


//--------------------- .nv.shared.reserved.0     --------------------------
	.section	.nv.shared.reserved.0,"aw",@nobits
	.weak		__nv_reservedSMEM_offset_0_alias
	.size		__nv_reservedSMEM_offset_0_alias, 0, 64
	.other		__nv_reservedSMEM_offset_0_alias,@"STO_CUDA_RESERVED_SHARED STV_DEFAULT"
__nv_reservedSMEM_offset_0_alias:
	.zero		0
	.zero		64


//--------------------- .nv.constant0._Z6MatAddPiS_S_i --------------------------
	.section	.nv.constant0._Z6MatAddPiS_S_i,"a",@progbits
	.sectionflags	@""
	.align	4
.nv.constant0._Z6MatAddPiS_S_i:
	.zero		924


//--------------------- SYMBOLS --------------------------

	.type		.nv.reservedSmem.offset0,@object
	.size		.nv.reservedSmem.offset0,0x4
